	.headerflags	@"EF_CUDA_TEXMODE_UNIFIED EF_CUDA_64BIT_ADDRESS EF_CUDA_ACCELERATORS EF_CUDA_SM90 EF_CUDA_VIRTUAL_SM(EF_CUDA_SM90)"
	.elftype	@"ET_EXEC"


//--------------------- .nv.info                  --------------------------
	.section	.nv.info,"",@"SHT_CUDA_INFO"
	.align	4


	//----- nvinfo : EIATTR_REGCOUNT
	.align		4
        /*0000*/ 	.byte	0x04, 0x2f
        /*0002*/ 	.short	(.L_1 - .L_0)
	.align		4
.L_0:
        /*0004*/ 	.word	index@(triton_red_fused_mean_pow_sub_18)
        /*0008*/ 	.word	0x00000022


	//----- nvinfo : EIATTR_MIN_STACK_SIZE
	.align		4
.L_1:
        /*000c*/ 	.byte	0x04, 0x12
        /*000e*/ 	.short	(.L_3 - .L_2)
	.align		4
.L_2:
        /*0010*/ 	.word	index@(triton_red_fused_mean_pow_sub_18)
        /*0014*/ 	.word	0x00000000


	//----- nvinfo : EIATTR_FRAME_SIZE
	.align		4
.L_3:
        /*0018*/ 	.byte	0x04, 0x11
        /*001a*/ 	.short	(.L_5 - .L_4)
	.align		4
.L_4:
        /*001c*/ 	.word	index@(triton_red_fused_mean_pow_sub_18)
        /*0020*/ 	.word	0x00000000


	//----- nvinfo : EIATTR_MIN_STACK_SIZE
	.align		4
.L_5:
        /*0024*/ 	.byte	0x04, 0x12
        /*0026*/ 	.short	(.L_7 - .L_6)
	.align		4
.L_6:
        /*0028*/ 	.word	index@(triton_red_fused_mean_pow_sub_18)
        /*002c*/ 	.word	0x00000000
.L_7:


//--------------------- .nv.info.triton_red_fused_mean_pow_sub_18 --------------------------
	.section	.nv.info.triton_red_fused_mean_pow_sub_18,"",@"SHT_CUDA_INFO"
	.sectionflags	@""
	.align	4


	//----- nvinfo : EIATTR_CUDA_API_VERSION
	.align		4
        /*0000*/ 	.byte	0x04, 0x37
        /*0002*/ 	.short	(.L_9 - .L_8)
.L_8:
        /*0004*/ 	.word	0x0000007c


	//----- nvinfo : EIATTR_KPARAM_INFO
	.align		4
.L_9:
        /*0008*/ 	.byte	0x04, 0x17
        /*000a*/ 	.short	(.L_11 - .L_10)
.L_10:
        /*000c*/ 	.word	0x00000000
        /*0010*/ 	.short	0x0004
        /*0012*/ 	.short	0x001c
        /*0014*/ 	.byte	0x00, 0xf0, 0x11, 0x00


	//----- nvinfo : EIATTR_KPARAM_INFO
	.align		4
.L_11:
        /*0018*/ 	.byte	0x04, 0x17
        /*001a*/ 	.short	(.L_13 - .L_12)
.L_12:
        /*001c*/ 	.word	0x00000000
        /*0020*/ 	.short	0x0003
        /*0022*/ 	.short	0x0018
        /*0024*/ 	.byte	0x00, 0xf0, 0x11, 0x00


	//----- nvinfo : EIATTR_KPARAM_INFO
	.align		4
.L_13:
        /*0028*/ 	.byte	0x04, 0x17
        /*002a*/ 	.short	(.L_15 - .L_14)
.L_14:
        /*002c*/ 	.word	0x00000000
        /*0030*/ 	.short	0x0002
        /*0032*/ 	.short	0x0010
        /*0034*/ 	.byte	0x00, 0xf4, 0x21, 0x00


	//----- nvinfo : EIATTR_KPARAM_INFO
	.align		4
.L_15:
        /*0038*/ 	.byte	0x04, 0x17
        /*003a*/ 	.short	(.L_17 - .L_16)
.L_16:
        /*003c*/ 	.word	0x00000000
        /*0040*/ 	.short	0x0001
        /*0042*/ 	.short	0x0008
        /*0044*/ 	.byte	0x00, 0xf4, 0x21, 0x00


	//----- nvinfo : EIATTR_KPARAM_INFO
	.align		4
.L_17:
        /*0048*/ 	.byte	0x04, 0x17
        /*004a*/ 	.short	(.L_19 - .L_18)
.L_18:
        /*004c*/ 	.word	0x00000000
        /*0050*/ 	.short	0x0000
        /*0052*/ 	.short	0x0000
        /*0054*/ 	.byte	0x00, 0xf4, 0x21, 0x00


	//----- nvinfo : EIATTR_SPARSE_MMA_MASK
	.align		4
.L_19:
        /*0058*/ 	.byte	0x03, 0x50
        /*005a*/ 	.short	0x0000


	//----- nvinfo : EIATTR_MAXREG_COUNT
	.align		4
        /*005c*/ 	.byte	0x03, 0x1b
        /*005e*/ 	.short	0x00ff


	//----- nvinfo : EIATTR_COOP_GROUP_MASK_REGIDS
	.align		4
        /*0060*/ 	.byte	0x04, 0x29
        /*0062*/ 	.short	(.L_21 - .L_20)


	//   ....[0]....
.L_20:
        /*0064*/ 	.word	0xffffffff


	//   ....[1]....
        /*0068*/ 	.word	0xffffffff


	//   ....[2]....
        /*006c*/ 	.word	0xffffffff


	//   ....[3]....
        /*0070*/ 	.word	0xffffffff


	//   ....[4]....
        /*0074*/ 	.word	0xffffffff


	//   ....[5]....
        /*0078*/ 	.word	0xffffffff


	//   ....[6]....
        /*007c*/ 	.word	0xffffffff


	//   ....[7]....
        /*0080*/ 	.word	0xffffffff


	//----- nvinfo : EIATTR_COOP_GROUP_INSTR_OFFSETS
	.align		4
.L_21:
        /*0084*/ 	.byte	0x04, 0x28
        /*0086*/ 	.short	(.L_23 - .L_22)


	//   ....[0]....
.L_22:
        /*0088*/ 	.word	0x00000a80


	//   ....[1]....
        /*008c*/ 	.word	0x00000ac0


	//   ....[2]....
        /*0090*/ 	.word	0x00000af0


	//   ....[3]....
        /*0094*/ 	.word	0x00000b10


	//   ....[4]....
        /*0098*/ 	.word	0x00000c20


	//   ....[5]....
        /*009c*/ 	.word	0x00000c30


	//   ....[6]....
        /*00a0*/ 	.word	0x00000c60


	//   ....[7]....
        /*00a4*/ 	.word	0x00000c70


	//----- nvinfo : EIATTR_EXIT_INSTR_OFFSETS
	.align		4
.L_23:
        /*00a8*/ 	.byte	0x04, 0x1c
        /*00aa*/ 	.short	(.L_25 - .L_24)


	//   ....[0]....
.L_24:
        /*00ac*/ 	.word	0x00000d90


	//   ....[1]....
        /*00b0*/ 	.word	0x00000de0


	//----- nvinfo : EIATTR_REQNTID
	.align		4
.L_25:
        /*00b4*/ 	.byte	0x04, 0x10
        /*00b6*/ 	.short	(.L_27 - .L_26)
.L_26:
        /*00b8*/ 	.word	0x00000080
        /*00bc*/ 	.word	0x00000001
        /*00c0*/ 	.word	0x00000001


	//----- nvinfo : EIATTR_CRS_STACK_SIZE
	.align		4
.L_27:
        /*00c4*/ 	.byte	0x04, 0x1e
        /*00c6*/ 	.short	(.L_29 - .L_28)
.L_28:
        /*00c8*/ 	.word	0x00000000


	//----- nvinfo : EIATTR_CBANK_PARAM_SIZE
	.align		4
.L_29:
        /*00cc*/ 	.byte	0x03, 0x19
        /*00ce*/ 	.short	0x0020


	//----- nvinfo : EIATTR_PARAM_CBANK
	.align		4
        /*00d0*/ 	.byte	0x04, 0x0a
        /*00d2*/ 	.short	(.L_31 - .L_30)
	.align		4
.L_30:
        /*00d4*/ 	.word	index@(.nv.constant0.triton_red_fused_mean_pow_sub_18)
        /*00d8*/ 	.short	0x0210
        /*00da*/ 	.short	0x0020


	//----- nvinfo : EIATTR_SW_WAR
	.align		4
.L_31:
        /*00dc*/ 	.byte	0x04, 0x36
        /*00de*/ 	.short	(.L_33 - .L_32)
.L_32:
        /*00e0*/ 	.word	0x00000008
.L_33:


//--------------------- .nv.callgraph             --------------------------
	.section	.nv.callgraph,"",@"SHT_CUDA_CALLGRAPH"
	.align	4
	.sectionentsize	8
	.align		4
        /*0000*/ 	.word	0x00000000
	.align		4
        /*0004*/ 	.word	0xffffffff
	.align		4
        /*0008*/ 	.word	0x00000000
	.align		4
        /*000c*/ 	.word	0xfffffffe
	.align		4
        /*0010*/ 	.word	0x00000000
	.align		4
        /*0014*/ 	.word	0xfffffffd
	.align		4
        /*0018*/ 	.word	0x00000000
	.align		4
        /*001c*/ 	.word	0xfffffffc


//--------------------- .text.triton_red_fused_mean_pow_sub_18 --------------------------
	.section	.text.triton_red_fused_mean_pow_sub_18,"ax",@progbits
	.sectionflags	@"SHF_BARRIERS=1"
	.align	128
        .global         triton_red_fused_mean_pow_sub_18
        .type           triton_red_fused_mean_pow_sub_18,@function
        .size           triton_red_fused_mean_pow_sub_18,(.L_x_4 - triton_red_fused_mean_pow_sub_18)
        .other          triton_red_fused_mean_pow_sub_18,@"STO_CUDA_ENTRY STV_DEFAULT"
triton_red_fused_mean_pow_sub_18:
.text.triton_red_fused_mean_pow_sub_18:
[----:B------:R-:W0:Y:S02]  /*0000*/  LDC R1, c[0x0][0x28] ;  /* 0x00000a00ff017b82 */ /* 0x000e240000000800 */
[----:B------:R-:W1:Y:S01]  /*0010*/  S2R R4, SR_CTAID.X ;  /* 0x0000000000047919 */ /* 0x000e620000002500 */
[----:B------:R-:W-:Y:S01]  /*0020*/  ULDC.64 UR6, c[0x0][0x208] ;  /* 0x0000820000067ab9 */ /* 0x000fe20000000a00 */
[----:B------:R-:W-:Y:S01]  /*0030*/  BSSY B0, `(.L_x_0) ;  /* 0x00000a3000007945 */ /* 0x000fe20003800000 */
[----:B------:R-:W2:Y:S01]  /*0040*/  S2R R0, SR_TID.X ;  /* 0x0000000000007919 */ /* 0x000ea20000002100 */
[----:B-1----:R-:W-:Y:S02]  /*0050*/  SHF.L.U32 R28, R4, 0x6, RZ ;  /* 0x00000006041c7819 */ /* 0x002fe400000006ff */
[----:B--2---:R-:W-:-:S04]  /*0060*/  SHF.L.U32 R3, R0, 0x2, RZ ;  /* 0x0000000200037819 */ /* 0x004fc800000006ff */
[----:B------:R-:W-:Y:S02]  /*0070*/  LOP3.LUT R6, R28, 0x3c, R3, 0xf8, !PT ;  /* 0x0000003c1c067812 */ /* 0x000fe400078ef803 */
[----:B------:R-:W-:Y:S02]  /*0080*/  LOP3.LUT R2, R3, 0x3c, RZ, 0xc0, !PT ;  /* 0x0000003c03027812 */ /* 0x000fe400078ec0ff */
[----:B------:R-:W-:-:S13]  /*0090*/  ISETP.GT.AND P0, PT, R6, 0x1ff, PT ;  /* 0x000001ff0600780c */ /* 0x000fda0003f04270 */
[----:B------:R-:W-:Y:S05]  /*00a0*/  @P0 BRA `(.L_x_1) ;  /* 0x0000000800640947 */ /* 0x000fea0003800000 */
[----:B------:R-:W-:Y:S01]  /*00b0*/  SHF.R.S32.HI R7, RZ, 0x19, R4 ;  /* 0x00000019ff077819 */ /* 0x000fe20000011404 */
[----:B------:R-:W1:Y:S01]  /*00c0*/  LDC.64 R30, c[0x0][0x210] ;  /* 0x00008400ff1e7b82 */ /* 0x000e620000000a00 */
[----:B------:R-:W-:Y:S02]  /*00d0*/  SHF.R.U32.HI R11, RZ, 0x4, R0 ;  /* 0x00000004ff0b7819 */ /* 0x000fe40000011600 */
[----:B------:R-:W-:Y:S02]  /*00e0*/  SGXT R7, R7, 0x1 ;  /* 0x000000010707781a */ /* 0x000fe40000000200 */
[----:B------:R-:W-:Y:S02]  /*00f0*/  ISETP.GE.AND P0, PT, R6, 0x200, PT ;  /* 0x000002000600780c */ /* 0x000fe40003f06270 */
[CC--:B------:R-:W-:Y:S01]  /*0100*/  LEA.HI R8, R7.reuse, R6.reuse, RZ, 0x6 ;  /* 0x0000000607087211 */ /* 0x0c0fe200078f30ff */
[----:B------:R-:W2:Y:S01]  /*0110*/  LDC.64 R4, c[0x0][0x218] ;  /* 0x00008600ff047b82 */ /* 0x000ea20000000a00 */
[----:B------:R-:W-:-:S02]  /*0120*/  LEA.HI R10, R7, R6, RZ, 0x7 ;  /* 0x00000006070a7211 */ /* 0x000fc400078f38ff */
[----:B------:R-:W-:Y:S02]  /*0130*/  SHF.R.S32.HI R7, RZ, 0x6, R8 ;  /* 0x00000006ff077819 */ /* 0x000fe40000011408 */
[----:B------:R-:W-:Y:S02]  /*0140*/  LOP3.LUT R9, R8, 0xffffffc0, RZ, 0xc0, !PT ;  /* 0xffffffc008097812 */ /* 0x000fe400078ec0ff */
[----:B------:R-:W-:Y:S01]  /*0150*/  SHF.R.S32.HI R10, RZ, 0x7, R10 ;  /* 0x00000007ff0a7819 */ /* 0x000fe2000001140a */
[----:B------:R-:W-:Y:S01]  /*0160*/  IMAD R8, R7, 0x17c0, R28 ;  /* 0x000017c007087824 */ /* 0x000fe200078e021c */
[----:B------:R-:W-:Y:S02]  /*0170*/  SGXT.U32 R7, R11, 0x3 ;  /* 0x000000030b07781a */ /* 0x000fe40000000000 */
[----:B------:R-:W-:Y:S02]  /*0180*/  IADD3 R9, R6, -R9, RZ ;  /* 0x8000000906097210 */ /* 0x000fe40007ffe0ff */
[----:B------:R-:W-:-:S02]  /*0190*/  LEA R7, R7, R8, 0x6 ;  /* 0x0000000807077211 */ /* 0x000fc400078e30ff */
[----:B------:R-:W-:Y:S02]  /*01a0*/  LEA R9, R10, R9, 0x6 ;  /* 0x000000090a097211 */ /* 0x000fe400078e30ff */
[----:B------:R-:W-:Y:S02]  /*01b0*/  IADD3 R29, R2, R7, RZ ;  /* 0x00000007021d7210 */ /* 0x000fe40007ffe0ff */
[----:B------:R-:W-:Y:S02]  /*01c0*/  CS2R R6, SRZ ;  /* 0x0000000000067805 */ /* 0x000fe4000001ff00 */
[----:B------:R-:W-:Y:S01]  /*01d0*/  IADD3 R13, R29, 0x200, RZ ;  /* 0x000002001d0d7810 */ /* 0x000fe20007ffe0ff */
[----:B--2---:R-:W-:Y:S01]  /*01e0*/  IMAD.WIDE R22, R9, 0x4, R4 ;  /* 0x0000000409167825 */ /* 0x004fe200078e0204 */
[----:B------:R-:W-:-:S03]  /*01f0*/  CS2R R4, SRZ ;  /* 0x0000000000047805 */ /* 0x000fc6000001ff00 */
[----:B-1----:R-:W-:-:S03]  /*0200*/  IMAD.WIDE R8, R29, 0x4, R30 ;  /* 0x000000041d087825 */ /* 0x002fc600078e021e */
[----:B------:R-:W2:Y:S01]  /*0210*/  @!P0 LDG.E.EL.128 R4, desc[UR6][R22.64] ;  /* 0x0000000616048981 */ /* 0x000ea2000c2e1d00 */
[----:B------:R-:W-:-:S03]  /*0220*/  IMAD.WIDE R12, R13, 0x4, R30 ;  /* 0x000000040d0c7825 */ /* 0x000fc600078e021e */
[----:B------:R-:W2:Y:S01]  /*0230*/  LDG.E.EF.128 R8, desc[UR6][R8.64] ;  /* 0x0000000608087981 */ /* 0x000ea2000c0e1d00 */
[----:B------:R-:W-:-:S03]  /*0240*/  IADD3 R17, R29, 0x400, RZ ;  /* 0x000004001d117810 */ /* 0x000fc60007ffe0ff */
[----:B------:R-:W3:Y:S02]  /*0250*/  LDG.E.EF.128 R12, desc[UR6][R12.64] ;  /* 0x000000060c0c7981 */ /* 0x000ee4000c0e1d00 */
[----:B------:R-:W-:Y:S01]  /*0260*/  IMAD.WIDE R16, R17, 0x4, R30 ;  /* 0x0000000411107825 */ /* 0x000fe200078e021e */
[----:B------:R-:W-:-:S05]  /*0270*/  IADD3 R21, R29, 0x600, RZ ;  /* 0x000006001d157810 */ /* 0x000fca0007ffe0ff */
[----:B------:R-:W4:Y:S01]  /*0280*/  LDG.E.EF.128 R16, desc[UR6][R16.64] ;  /* 0x0000000610107981 */ /* 0x000f22000c0e1d00 */
[----:B------:R-:W-:-:S06]  /*0290*/  IMAD.WIDE R20, R21, 0x4, R30 ;  /* 0x0000000415147825 */ /* 0x000fcc00078e021e */
[----:B------:R-:W5:Y:S01]  /*02a0*/  LDG.E.EF.128 R20, desc[UR6][R20.64] ;  /* 0x0000000614147981 */ /* 0x000f62000c0e1d00 */
[----:B------:R-:W-:Y:S01]  /*02b0*/  IADD3 R25, R29, 0x800, RZ ;  /* 0x000008001d197810 */ /* 0x000fe20007ffe0ff */
[--C-:B--2---:R-:W-:Y:S01]  /*02c0*/  FADD R11, R11, -R7.reuse ;  /* 0x800000070b0b7221 */ /* 0x104fe20000000000 */
[--C-:B------:R-:W-:Y:S01]  /*02d0*/  FADD R10, R10, -R6.reuse ;  /* 0x800000060a0a7221 */ /* 0x100fe20000000000 */
[----:B---3--:R-:W-:Y:S01]  /*02e0*/  FADD R24, R15, -R7 ;  /* 0x800000070f187221 */ /* 0x008fe20000000000 */
[----:B------:R-:W-:Y:S01]  /*02f0*/  FADD R15, R14, -R6 ;  /* 0x800000060e0f7221 */ /* 0x000fe20000000000 */
[----:B------:R-:W-:Y:S01]  /*0300*/  FFMA R11, R11, R11, RZ ;  /* 0x0000000b0b0b7223 */ /* 0x000fe200000000ff */
[----:B------:R-:W-:Y:S01]  /*0310*/  FFMA R14, R10, R10, RZ ;  /* 0x0000000a0a0e7223 */ /* 0x000fe200000000ff */
[----:B------:R-:W-:Y:S02]  /*0320*/  FADD R9, R9, -R5 ;  /* 0x8000000509097221 */ /* 0x000fe40000000000 */
[----:B------:R-:W-:Y:S01]  /*0330*/  FFMA R10, R24, R24, R11 ;  /* 0x00000018180a7223 */ /* 0x000fe2000000000b */
[----:B------:R-:W-:Y:S01]  /*0340*/  FFMA R11, R15, R15, R14 ;  /* 0x0000000f0f0b7223 */ /* 0x000fe2000000000e */
[----:B------:R-:W-:Y:S01]  /*0350*/  FADD R13, R13, -R5 ;  /* 0x800000050d0d7221 */ /* 0x000fe20000000000 */
[----:B------:R-:W-:Y:S01]  /*0360*/  FFMA R14, R9, R9, RZ ;  /* 0x00000009090e7223 */ /* 0x000fe200000000ff */
[----:B------:R-:W-:Y:S01]  /*0370*/  FADD R8, R8, -R4 ;  /* 0x8000000408087221 */ /* 0x000fe20000000000 */
[----:B------:R-:W-:-:S04]  /*0380*/  IMAD.WIDE R24, R25, 0x4, R30 ;  /* 0x0000000419187825 */ /* 0x000fc800078e021e */
[----:B------:R-:W-:Y:S01]  /*0390*/  FFMA R9, R13, R13, R14 ;  /* 0x0000000d0d097223 */ /* 0x000fe2000000000e */
[----:B------:R-:W-:Y:S01]  /*03a0*/  FADD R13, R12, -R4 ;  /* 0x800000040c0d7221 */ /* 0x000fe20000000000 */
[----:B------:R-:W-:Y:S01]  /*03b0*/  FFMA R12, R8, R8, RZ ;  /* 0x00000008080c7223 */ /* 0x000fe200000000ff */
[----:B----4-:R-:W-:Y:S01]  /*03c0*/  FADD R8, R17, -R5 ;  /* 0x8000000511087221 */ /* 0x010fe20000000000 */
[----:B------:R-:W-:Y:S01]  /*03d0*/  FADD R19, R19, -R7 ;  /* 0x8000000713137221 */ /* 0x000fe20000000000 */
[----:B------:R-:W2:Y:S01]  /*03e0*/  LDG.E.EF.128 R24, desc[UR6][R24.64] ;  /* 0x0000000618187981 */ /* 0x000ea2000c0e1d00 */
[----:B------:R-:W-:Y:S01]  /*03f0*/  FFMA R12, R13, R13, R12 ;  /* 0x0000000d0d0c7223 */ /* 0x000fe2000000000c */
[----:B------:R-:W-:Y:S01]  /*0400*/  FFMA R13, R8, R8, R9 ;  /* 0x00000008080d7223 */ /* 0x000fe20000000009 */
[----:B------:R-:W-:Y:S01]  /*0410*/  FADD R18, R18, -R6 ;  /* 0x8000000612127221 */ /* 0x000fe20000000000 */
[----:B------:R-:W-:Y:S01]  /*0420*/  IADD3 R9, R29, 0xa00, RZ ;  /* 0x00000a001d097810 */ /* 0x000fe20007ffe0ff */
[----:B-----5:R-:W-:Y:S01]  /*0430*/  FADD R14, R21, -R5 ;  /* 0x80000005150e7221 */ /* 0x020fe20000000000 */
[----:B------:R-:W-:Y:S01]  /*0440*/  FFMA R10, R19, R19, R10 ;  /* 0x00000013130a7223 */ /* 0x000fe2000000000a */
[----:B------:R-:W-:Y:S01]  /*0450*/  FADD R15, R16, -R4 ;  /* 0x80000004100f7221 */ /* 0x000fe20000000000 */
[----:B------:R-:W-:Y:S01]  /*0460*/  FADD R23, R23, -R7 ;  /* 0x8000000717177221 */ /* 0x000fe20000000000 */
[----:B------:R-:W-:Y:S01]  /*0470*/  FFMA R11, R18, R18, R11 ;  /* 0x00000012120b7223 */ /* 0x000fe2000000000b */
[----:B------:R-:W-:Y:S01]  /*0480*/  FADD R16, R22, -R6 ;  /* 0x8000000616107221 */ /* 0x000fe20000000000 */
[----:B------:R-:W-:Y:S01]  /*0490*/  IADD3 R17, R29, 0xc00, RZ ;  /* 0x00000c001d117810 */ /* 0x000fe20007ffe0ff */
[----:B------:R-:W-:-:S04]  /*04a0*/  IMAD.WIDE R8, R9, 0x4, R30 ;  /* 0x0000000409087825 */ /* 0x000fc800078e021e */
[----:B------:R-:W-:Y:S01]  /*04b0*/  FFMA R21, R14, R14, R13 ;  /* 0x0000000e0e157223 */ /* 0x000fe2000000000d */
[----:B------:R-:W-:Y:S01]  /*04c0*/  FFMA R12, R15, R15, R12 ;  /* 0x0000000f0f0c7223 */ /* 0x000fe2000000000c */
[----:B------:R-:W-:Y:S01]  /*04d0*/  FFMA R22, R23, R23, R10 ;  /* 0x0000001717167223 */ /* 0x000fe2000000000a */
[----:B------:R-:W-:Y:S01]  /*04e0*/  FADD R13, R20, -R4 ;  /* 0x80000004140d7221 */ /* 0x000fe20000000000 */
[----:B------:R-:W-:Y:S01]  /*04f0*/  FFMA R23, R16, R16, R11 ;  /* 0x0000001010177223 */ /* 0x000fe2000000000b */
[----:B------:R-:W-:Y:S01]  /*0500*/  IMAD.WIDE R16, R17, 0x4, R30 ;  /* 0x0000000411107825 */ /* 0x000fe200078e021e */
[----:B------:R-:W3:Y:S03]  /*0510*/  LDG.E.EF.128 R8, desc[UR6][R8.64] ;  /* 0x0000000608087981 */ /* 0x000ee6000c0e1d00 */
[----:B------:R-:W-:Y:S01]  /*0520*/  FFMA R20, R13, R13, R12 ;  /* 0x0000000d0d147223 */ /* 0x000fe2000000000c */
[----:B------:R-:W-:Y:S01]  /*0530*/  IADD3 R13, R29, 0xe00, RZ ;  /* 0x00000e001d0d7810 */ /* 0x000fe20007ffe0ff */
[----:B------:R-:W4:Y:S04]  /*0540*/  LDG.E.EF.128 R16, desc[UR6][R16.64] ;  /* 0x0000000610107981 */ /* 0x000f28000c0e1d00 */
[----:B------:R-:W-:-:S06]  /*0550*/  IMAD.WIDE R12, R13, 0x4, R30 ;  /* 0x000000040d0c7825 */ /* 0x000fcc00078e021e */
[----:B------:R-:W5:Y:S01]  /*0560*/  LDG.E.EF.128 R12, desc[UR6][R12.64] ;  /* 0x000000060c0c7981 */ /* 0x000f62000c0e1d00 */
[----:B--2---:R-:W-:Y:S01]  /*0570*/  FADD R26, R26, -R6 ;  /* 0x800000061a1a7221 */ /* 0x004fe20000000000 */
[----:B------:R-:W-:-:S03]  /*0580*/  FADD R27, R27, -R7 ;  /* 0x800000071b1b7221 */ /* 0x000fc60000000000 */
[----:B------:R-:W-:Y:S01]  /*0590*/  FFMA R23, R26, R26, R23 ;  /* 0x0000001a1a177223 */ /* 0x000fe20000000017 */
[----:B------:R-:W-:Y:S01]  /*05a0*/  FADD R26, R25, -R5 ;  /* 0x80000005191a7221 */ /* 0x000fe20000000000 */
[----:B------:R-:W-:Y:S01]  /*05b0*/  FADD R25, R24, -R4 ;  /* 0x8000000418197221 */ /* 0x000fe20000000000 */
[----:B------:R-:W-:Y:S02]  /*05c0*/  FFMA R22, R27, R27, R22 ;  /* 0x0000001b1b167223 */ /* 0x000fe40000000016 */
[----:B------:R-:W-:Y:S01]  /*05d0*/  FFMA R21, R26, R26, R21 ;  /* 0x0000001a1a157223 */ /* 0x000fe20000000015 */
[----:B------:R-:W-:Y:S01]  /*05e0*/  FFMA R24, R25, R25, R20 ;  /* 0x0000001919187223 */ /* 0x000fe20000000014 */
[----:B---3--:R-:W-:Y:S01]  /*05f0*/  FADD R11, R11, -R7 ;  /* 0x800000070b0b7221 */ /* 0x008fe20000000000 */
[----:B------:R-:W-:Y:S01]  /*0600*/  FADD R20, R9, -R5 ;  /* 0x8000000509147221 */ /* 0x000fe20000000000 */
[----:B------:R-:W-:Y:S02]  /*0610*/  FADD R9, R8, -R4 ;  /* 0x8000000408097221 */ /* 0x000fe40000000000 */
[----:B------:R-:W-:Y:S01]  /*0620*/  FFMA R22, R11, R11, R22 ;  /* 0x0000000b0b167223 */ /* 0x000fe20000000016 */
[----:B------:R-:W-:Y:S01]  /*0630*/  FFMA R20, R20, R20, R21 ;  /* 0x0000001414147223 */ /* 0x000fe20000000015 */
[----:B----4-:R-:W-:Y:S01]  /*0640*/  FADD R17, R17, -R5 ;  /* 0x8000000511117221 */ /* 0x010fe20000000000 */
[----:B------:R-:W-:Y:S01]  /*0650*/  IADD3 R11, R29, 0x1000, RZ ;  /* 0x000010001d0b7810 */ /* 0x000fe20007ffe0ff */
[----:B------:R-:W-:Y:S01]  /*0660*/  FADD R27, R19, -R7 ;  /* 0x80000007131b7221 */ /* 0x000fe20000000000 */
[----:B------:R-:W-:Y:S01]  /*0670*/  FFMA R19, R9, R9, R24 ;  /* 0x0000000909137223 */ /* 0x000fe20000000018 */
[----:B------:R-:W-:Y:S01]  /*0680*/  FADD R16, R16, -R4 ;  /* 0x8000000410107221 */ /* 0x000fe20000000000 */
[----:B------:R-:W-:Y:S01]  /*0690*/  FFMA R20, R17, R17, R20 ;  /* 0x0000001111147223 */ /* 0x000fe20000000014 */
[----:B------:R-:W-:Y:S01]  /*06a0*/  IADD3 R17, R29, 0x1200, RZ ;  /* 0x000012001d117810 */ /* 0x000fe20007ffe0ff */
[----:B------:R-:W-:Y:S01]  /*06b0*/  FADD R10, R10, -R6 ;  /* 0x800000060a0a7221 */ /* 0x000fe20000000000 */
[----:B------:R-:W-:-:S04]  /*06c0*/  IMAD.WIDE R8, R11, 0x4, R30 ;  /* 0x000000040b087825 */ /* 0x000fc800078e021e */
[----:B------:R-:W-:Y:S01]  /*06d0*/  FFMA R19, R16, R16, R19 ;  /* 0x0000001010137223 */ /* 0x000fe20000000013 */
[----:B-----5:R-:W-:Y:S01]  /*06e0*/  FADD R16, R15, -R7 ;  /* 0x800000070f107221 */ /* 0x020fe20000000000 */
[----:B------:R-:W-:Y:S01]  /*06f0*/  FADD R26, R14, -R6 ;  /* 0x800000060e1a7221 */ /* 0x000fe20000000000 */
[----:B------:R-:W-:Y:S01]  /*0700*/  FADD R15, R13, -R5 ;  /* 0x800000050d0f7221 */ /* 0x000fe20000000000 */
[----:B------:R-:W-:Y:S01]  /*0710*/  FADD R14, R12, -R4 ;  /* 0x800000040c0e7221 */ /* 0x000fe20000000000 */
[----:B------:R-:W-:-:S04]  /*0720*/  IMAD.WIDE R12, R17, 0x4, R30 ;  /* 0x00000004110c7825 */ /* 0x000fc800078e021e */
[----:B------:R-:W-:Y:S01]  /*0730*/  FFMA R23, R10, R10, R23 ;  /* 0x0000000a0a177223 */ /* 0x000fe20000000017 */
[----:B------:R-:W-:Y:S01]  /*0740*/  FFMA R27, R27, R27, R22 ;  /* 0x0000001b1b1b7223 */ /* 0x000fe20000000016 */
[----:B------:R-:W-:Y:S01]  /*0750*/  IADD3 R17, R29, 0x1400, RZ ;  /* 0x000014001d117810 */ /* 0x000fe20007ffe0ff */
[----:B------:R-:W2:Y:S01]  /*0760*/  LDG.E.EF.128 R8, desc[UR6][R8.64] ;  /* 0x0000000608087981 */ /* 0x000ea2000c0e1d00 */
[----:B------:R-:W-:Y:S01]  /*0770*/  IADD3 R21, R29, 0x1600, RZ ;  /* 0x000016001d157810 */ /* 0x000fe20007ffe0ff */
[----:B------:R-:W-:Y:S01]  /*0780*/  FFMA R27, R16, R16, R27 ;  /* 0x00000010101b7223 */ /* 0x000fe2000000001b */
[----:B------:R-:W-:Y:S01]  /*0790*/  FADD R18, R18, -R6 ;  /* 0x8000000612127221 */ /* 0x000fe20000000000 */
[----:B------:R-:W-:Y:S01]  /*07a0*/  FFMA R24, R15, R15, R20 ;  /* 0x0000000f0f187223 */ /* 0x000fe20000000014 */
[----:B------:R-:W-:Y:S01]  /*07b0*/  FFMA R25, R14, R14, R19 ;  /* 0x0000000e0e197223 */ /* 0x000fe20000000013 */
[----:B------:R-:W-:Y:S01]  /*07c0*/  IMAD.WIDE R16, R17, 0x4, R30 ;  /* 0x0000000411107825 */ /* 0x000fe200078e021e */
[----:B------:R-:W3:Y:S03]  /*07d0*/  LDG.E.EF.128 R12, desc[UR6][R12.64] ;  /* 0x000000060c0c7981 */ /* 0x000ee6000c0e1d00 */
[----:B------:R-:W-:Y:S01]  /*07e0*/  FFMA R23, R18, R18, R23 ;  /* 0x0000001212177223 */ /* 0x000fe20000000017 */
[----:B------:R-:W-:Y:S01]  /*07f0*/  IMAD.WIDE R20, R21, 0x4, R30 ;  /* 0x0000000415147825 */ /* 0x000fe200078e021e */
[----:B------:R-:W4:Y:S03]  /*0800*/  LDG.E.EF.128 R16, desc[UR6][R16.64] ;  /* 0x0000000610107981 */ /* 0x000f26000c0e1d00 */
[----:B------:R-:W-:-:S02]  /*0810*/  FFMA R26, R26, R26, R23 ;  /* 0x0000001a1a1a7223 */ /* 0x000fc40000000017 */
[----:B------:R-:W5:Y:S01]  /*0820*/  LDG.E.EF.128 R20, desc[UR6][R20.64] ;  /* 0x0000000614147981 */ /* 0x000f62000c0e1d00 */
[----:B--2---:R-:W-:Y:S01]  /*0830*/  FADD R30, R11, -R7 ;  /* 0x800000070b1e7221 */ /* 0x004fe20000000000 */
[----:B------:R-:W-:Y:S01]  /*0840*/  FADD R9, R9, -R5 ;  /* 0x8000000509097221 */ /* 0x000fe20000000000 */
[----:B------:R-:W-:Y:S01]  /*0850*/  FADD R8, R8, -R4 ;  /* 0x8000000408087221 */ /* 0x000fe20000000000 */
[----:B------:R-:W-:Y:S01]  /*0860*/  FADD R11, R10, -R6 ;  /* 0x800000060a0b7221 */ /* 0x000fe20000000000 */
[----:B------:R-:W-:Y:S01]  /*0870*/  FFMA R27, R30, R30, R27 ;  /* 0x0000001e1e1b7223 */ /* 0x000fe2000000001b */
[----:B------:R-:W-:Y:S01]  /*0880*/  FFMA R24, R9, R9, R24 ;  /* 0x0000000909187223 */ /* 0x000fe20000000018 */
[----:B------:R-:W-:Y:S01]  /*0890*/  FFMA R25, R8, R8, R25 ;  /* 0x0000000808197223 */ /* 0x000fe20000000019 */
[----:B------:R-:W-:Y:S01]  /*08a0*/  FFMA R26, R11, R11, R26 ;  /* 0x0000000b0b1a7223 */ /* 0x000fe2000000001a */
[----:B---3--:R-:W-:Y:S01]  /*08b0*/  FADD R8, R15, -R7 ;  /* 0x800000070f087221 */ /* 0x008fe20000000000 */
[----:B------:R-:W-:Y:S01]  /*08c0*/  FADD R9, R14, -R6 ;  /* 0x800000060e097221 */ /* 0x000fe20000000000 */
[----:B------:R-:W-:Y:S01]  /*08d0*/  FADD R13, R13, -R5 ;  /* 0x800000050d0d7221 */ /* 0x000fe20000000000 */
[----:B------:R-:W-:Y:S01]  /*08e0*/  FADD R12, R12, -R4 ;  /* 0x800000040c0c7221 */ /* 0x000fe20000000000 */
[----:B------:R-:W-:Y:S01]  /*08f0*/  FFMA R27, R8, R8, R27 ;  /* 0x00000008081b7223 */ /* 0x000fe2000000001b */
[----:B------:R-:W-:Y:S01]  /*0900*/  FFMA R26, R9, R9, R26 ;  /* 0x00000009091a7223 */ /* 0x000fe2000000001a */
[----:B------:R-:W-:Y:S01]  /*0910*/  FFMA R24, R13, R13, R24 ;  /* 0x0000000d0d187223 */ /* 0x000fe20000000018 */
[----:B------:R-:W-:Y:S01]  /*0920*/  FFMA R25, R12, R12, R25 ;  /* 0x0000000c0c197223 */ /* 0x000fe20000000019 */
[----:B----4-:R-:W-:Y:S01]  /*0930*/  FADD R8, R19, -R7 ;  /* 0x8000000713087221 */ /* 0x010fe20000000000 */
[----:B------:R-:W-:Y:S01]  /*0940*/  FADD R9, R18, -R6 ;  /* 0x8000000612097221 */ /* 0x000fe20000000000 */
[----:B------:R-:W-:Y:S01]  /*0950*/  FADD R17, R17, -R5 ;  /* 0x8000000511117221 */ /* 0x000fe20000000000 */
[----:B------:R-:W-:Y:S01]  /*0960*/  FADD R16, R16, -R4 ;  /* 0x8000000410107221 */ /* 0x000fe20000000000 */
[----:B------:R-:W-:Y:S01]  /*0970*/  FFMA R8, R8, R8, R27 ;  /* 0x0000000808087223 */ /* 0x000fe2000000001b */
[----:B------:R-:W-:Y:S01]  /*0980*/  FFMA R9, R9, R9, R26 ;  /* 0x0000000909097223 */ /* 0x000fe2000000001a */
[----:B------:R-:W-:Y:S01]  /*0990*/  FFMA R24, R17, R17, R24 ;  /* 0x0000001111187223 */ /* 0x000fe20000000018 */
[----:B------:R-:W-:Y:S01]  /*09a0*/  FFMA R25, R16, R16, R25 ;  /* 0x0000001010197223 */ /* 0x000fe20000000019 */
[----:B-----5:R-:W-:Y:S01]  /*09b0*/  FADD R7, R23, -R7 ;  /* 0x8000000717077221 */ /* 0x020fe20000000000 */
[----:B------:R-:W-:Y:S01]  /*09c0*/  FADD R6, R22, -R6 ;  /* 0x8000000616067221 */ /* 0x000fe20000000000 */
[----:B------:R-:W-:Y:S01]  /*09d0*/  FADD R5, R21, -R5 ;  /* 0x8000000515057221 */ /* 0x000fe20000000000 */
[----:B------:R-:W-:Y:S01]  /*09e0*/  FADD R4, R20, -R4 ;  /* 0x8000000414047221 */ /* 0x000fe20000000000 */
[----:B------:R-:W-:Y:S01]  /*09f0*/  FFMA R7, R7, R7, R8 ;  /* 0x0000000707077223 */ /* 0x000fe20000000008 */
[----:B------:R-:W-:Y:S01]  /*0a00*/  FFMA R6, R6, R6, R9 ;  /* 0x0000000606067223 */ /* 0x000fe20000000009 */
[----:B------:R-:W-:Y:S01]  /*0a10*/  FFMA R5, R5, R5, R24 ;  /* 0x0000000505057223 */ /* 0x000fe20000000018 */
[----:B------:R-:W-:Y:S01]  /*0a20*/  FFMA R4, R4, R4, R25 ;  /* 0x0000000404047223 */ /* 0x000fe20000000019 */
[----:B------:R-:W-:Y:S06]  /*0a30*/  BRA `(.L_x_2) ;  /* 0x0000000000087947 */ /* 0x000fec0003800000 */
.L_x_1:
[----:B------:R-:W-:Y:S02]  /*0a40*/  CS2R R4, SRZ ;  /* 0x0000000000047805 */ /* 0x000fe4000001ff00 */
[----:B------:R-:W-:-:S07]  /*0a50*/  CS2R R6, SRZ ;  /* 0x0000000000067805 */ /* 0x000fce000001ff00 */
.L_x_2:
[----:B------:R-:W-:Y:S05]  /*0a60*/  BSYNC B0 ;  /* 0x0000000000007941 */ /* 0x000fea0003800000 */
.L_x_0:
[----:B------:R-:W1:Y:S01]  /*0a70*/  S2UR UR5, SR_CgaCtaId ;  /* 0x00000000000579c3 */ /* 0x000e620000008800 */
[----:B------:R-:W2:Y:S01]  /*0a80*/  SHFL.BFLY PT, R9, R4, 0x10, 0x1f ;  /* 0x0e001f0004097f89 */ /* 0x000ea200000e0000 */
[----:B------:R-:W-:Y:S01]  /*0a90*/  LOP3.LUT P0, RZ, R0, 0x10, RZ, 0xc0, !PT ;  /* 0x0000001000ff7812 */ /* 0x000fe2000780c0ff */
[----:B------:R-:W-:Y:S01]  /*0aa0*/  UMOV UR4, 0x400 ;  /* 0x0000040000047882 */ /* 0x000fe20000000000 */
[----:B------:R-:W-:Y:S01]  /*0ab0*/  SHF.R.U32.HI R13, RZ, 0x3, R0 ;  /* 0x00000003ff0d7819 */ /* 0x000fe20000011600 */
[----:B------:R-:W3:Y:S01]  /*0ac0*/  SHFL.BFLY PT, R10, R5, 0x10, 0x1f ;  /* 0x0e001f00050a7f89 */ /* 0x000ee200000e0000 */
[----:B------:R-:W-:Y:S02]  /*0ad0*/  SHF.L.U32 R8, R2, 0x4, RZ ;  /* 0x0000000402087819 */ /* 0x000fe400000006ff */
[----:B------:R-:W-:Y:S01]  /*0ae0*/  ISETP.GE.AND P1, PT, R0, 0x100, PT ;  /* 0x000001000000780c */ /* 0x000fe20003f26270 */
[----:B------:R-:W4:Y:S01]  /*0af0*/  SHFL.BFLY PT, R11, R6, 0x10, 0x1f ;  /* 0x0e001f00060b7f89 */ /* 0x000f2200000e0000 */
[----:B------:R-:W-:-:S03]  /*0b00*/  LOP3.LUT R13, R8, 0xc, R13, 0xf8, !PT ;  /* 0x0000000c080d7812 */ /* 0x000fc600078ef80d */
[----:B------:R-:W5:Y:S01]  /*0b10*/  SHFL.BFLY PT, R12, R7, 0x10, 0x1f ;  /* 0x0e001f00070c7f89 */ /* 0x000f6200000e0000 */
[----:B-1----:R-:W-:Y:S01]  /*0b20*/  UPRMT UR4, UR5, 0x654, UR4 ;  /* 0x0000065405047896 */ /* 0x002fe20008000004 */
[----:B--2---:R-:W-:Y:S01]  /*0b30*/  FADD R14, R9, R4 ;  /* 0x00000004090e7221 */ /* 0x004fe20000000000 */
[----:B---3--:R-:W-:Y:S01]  /*0b40*/  FADD R16, R10, R5 ;  /* 0x000000050a107221 */ /* 0x008fe20000000000 */
[----:B----4-:R-:W-:-:S06]  /*0b50*/  FADD R18, R11, R6 ;  /* 0x000000060b127221 */ /* 0x010fcc0000000000 */
[----:B------:R-:W-:Y:S01]  /*0b60*/  @!P0 STS [R13+UR4], R14 ;  /* 0x0000000e0d008988 */ /* 0x000fe20008000804 */
[----:B------:R-:W-:Y:S01]  /*0b70*/  IADD3 R11, R8, UR4, RZ ;  /* 0x00000004080b7c10 */ /* 0x000fe2000fffe0ff */
[----:B-----5:R-:W-:Y:S02]  /*0b80*/  FADD R20, R12, R7 ;  /* 0x000000070c147221 */ /* 0x020fe40000000000 */
[----:B------:R-:W-:Y:S02]  /*0b90*/  @!P0 STS [R13+UR4+0x10], R16 ;  /* 0x000010100d008988 */ /* 0x000fe40008000804 */
[----:B------:R-:W-:Y:S02]  /*0ba0*/  IMAD R11, R2, -0xc, R11 ;  /* 0xfffffff4020b7824 */ /* 0x000fe400078e020b */
[----:B------:R-:W-:Y:S04]  /*0bb0*/  @!P0 STS [R13+UR4+0x20], R18 ;  /* 0x000020120d008988 */ /* 0x000fe80008000804 */
[----:B------:R-:W-:Y:S01]  /*0bc0*/  @!P0 STS [R13+UR4+0x30], R20 ;  /* 0x000030140d008988 */ /* 0x000fe20008000804 */
[----:B------:R-:W-:Y:S01]  /*0bd0*/  BAR.SYNC.DEFER_BLOCKING 0x0 ;  /* 0x0000000000007b1d */ /* 0x000fe20000010000 */
[----:B------:R-:W-:-:S04]  /*0be0*/  LOP3.LUT P0, RZ, R0, 0x3, RZ, 0xc0, !PT ;  /* 0x0000000300ff7812 */ /* 0x000fc8000780c0ff */
[----:B------:R-:W-:Y:S01]  /*0bf0*/  ISETP.LT.AND P0, PT, R0, 0x100, !P0 ;  /* 0x000001000000780c */ /* 0x000fe20004701270 */
[----:B------:R-:W1:Y:S04]  /*0c00*/  @!P1 LDS R4, [R3+UR4] ;  /* 0x0000000403049984 */ /* 0x000e680008000800 */
[----:B------:R-:W2:Y:S04]  /*0c10*/  @!P1 LDS R7, [R3+UR4+0x200] ;  /* 0x0002000403079984 */ /* 0x000ea80008000800 */
[----:B-1----:R-:W1:Y:S04]  /*0c20*/  SHFL.BFLY PT, R5, R4, 0x2, 0x1f ;  /* 0x0c401f0004057f89 */ /* 0x002e6800000e0000 */
[----:B--2---:R-:W2:Y:S01]  /*0c30*/  SHFL.BFLY PT, R10, R7, 0x2, 0x1f ;  /* 0x0c401f00070a7f89 */ /* 0x004ea200000e0000 */
[----:B-1----:R-:W-:Y:S01]  /*0c40*/  FADD R6, R4, R5 ;  /* 0x0000000504067221 */ /* 0x002fe20000000000 */
[----:B--2---:R-:W-:-:S04]  /*0c50*/  FADD R9, R7, R10 ;  /* 0x0000000a07097221 */ /* 0x004fc80000000000 */
[----:B------:R-:W1:Y:S04]  /*0c60*/  SHFL.BFLY PT, R5, R6, 0x1, 0x1f ;  /* 0x0c201f0006057f89 */ /* 0x000e6800000e0000 */
[----:B------:R-:W2:Y:S01]  /*0c70*/  SHFL.BFLY PT, R12, R9, 0x1, 0x1f ;  /* 0x0c201f00090c7f89 */ /* 0x000ea200000e0000 */
[----:B-1----:R-:W-:Y:S01]  /*0c80*/  FADD R10, R6, R5 ;  /* 0x00000005060a7221 */ /* 0x002fe20000000000 */
[----:B--2---:R-:W-:-:S04]  /*0c90*/  FADD R12, R9, R12 ;  /* 0x0000000c090c7221 */ /* 0x004fc80000000000 */
[----:B------:R-:W-:Y:S01]  /*0ca0*/  @P0 STS [R3+UR4], R10 ;  /* 0x0000000a03000988 */ /* 0x000fe20008000804 */
[----:B------:R-:W-:-:S03]  /*0cb0*/  LOP3.LUT R9, R28, 0x3f, R0, 0xf8, !PT ;  /* 0x0000003f1c097812 */ /* 0x000fc600078ef800 */
[----:B------:R-:W-:Y:S01]  /*0cc0*/  @P0 STS [R3+UR4+0x200], R12 ;  /* 0x0002000c03000988 */ /* 0x000fe20008000804 */
[----:B------:R-:W-:Y:S01]  /*0cd0*/  BAR.SYNC.DEFER_BLOCKING 0x0 ;  /* 0x0000000000007b1d */ /* 0x000fe20000010000 */
[C---:B------:R-:W-:Y:S02]  /*0ce0*/  LOP3.LUT P0, RZ, R0.reuse, 0x40, RZ, 0xc0, !PT ;  /* 0x0000004000ff7812 */ /* 0x040fe4000780c0ff */
[----:B------:R-:W-:Y:S02]  /*0cf0*/  LOP3.LUT R0, R0, 0x3f, RZ, 0xc0, !PT ;  /* 0x0000003f00007812 */ /* 0x000fe400078ec0ff */
[----:B------:R-:W-:Y:S02]  /*0d00*/  ISETP.LT.AND P0, PT, R9, 0x200, !P0 ;  /* 0x000002000900780c */ /* 0x000fe40004701270 */
[----:B------:R-:W-:Y:S01]  /*0d10*/  LEA R0, R0, UR4, 0x2 ;  /* 0x0000000400007c11 */ /* 0x000fe2000f8e10ff */
[----:B------:R-:W-:Y:S04]  /*0d20*/  LDS R4, [R8+UR4] ;  /* 0x0000000408047984 */ /* 0x000fe80008000800 */
[----:B------:R-:W-:Y:S04]  /*0d30*/  LDS R5, [R8+UR4+0x10] ;  /* 0x0000100408057984 */ /* 0x000fe80008000800 */
[----:B------:R-:W-:Y:S04]  /*0d40*/  LDS R6, [R8+UR4+0x20] ;  /* 0x0000200408067984 */ /* 0x000fe80008000800 */
[----:B------:R-:W1:Y:S01]  /*0d50*/  LDS R7, [R8+UR4+0x30] ;  /* 0x0000300408077984 */ /* 0x000e620008000800 */
[----:B------:R-:W-:Y:S06]  /*0d60*/  BAR.SYNC.DEFER_BLOCKING 0x0 ;  /* 0x0000000000007b1d */ /* 0x000fec0000010000 */
[----:B-1----:R1:W-:Y:S02]  /*0d70*/  STS.128 [R11], R4 ;  /* 0x000000040b007388 */ /* 0x0023e40000000c00 */
[----:B------:R-:W-:Y:S06]  /*0d80*/  BAR.SYNC.DEFER_BLOCKING 0x0 ;  /* 0x0000000000007b1d */ /* 0x000fec0000010000 */
[----:B-1----:R-:W-:Y:S05]  /*0d90*/  @!P0 EXIT ;  /* 0x000000000000894d */ /* 0x002fea0003800000 */
[----:B------:R-:W0:Y:S01]  /*0da0*/  LDS R5, [R0] ;  /* 0x0000000000057984 */ /* 0x000e220000000800 */
[----:B------:R-:W1:Y:S02]  /*0db0*/  LDC.64 R2, c[0x0][0x220] ;  /* 0x00008800ff027b82 */ /* 0x000e640000000a00 */
[----:B-1----:R-:W-:-:S05]  /*0dc0*/  IMAD.WIDE R2, R9, 0x4, R2 ;  /* 0x0000000409027825 */ /* 0x002fca00078e0202 */
[----:B0-----:R-:W-:Y:S01]  /*0dd0*/  STG.E desc[UR6][R2.64], R5 ;  /* 0x0000000502007986 */ /* 0x001fe2000c101906 */
[----:B------:R-:W-:Y:S05]  /*0de0*/  EXIT ;  /* 0x000000000000794d */ /* 0x000fea0003800000 */
.L_x_3:
[----:B------:R-:W-:-:S00]  /*0df0*/  BRA `(.L_x_3) ;  /* 0xfffffffc00fc7947 */ /* 0x000fc0000383ffff */
[----:B------:R-:W-:-:S00]  /*0e00*/  NOP ;  /* 0x0000000000007918 */ /* 0x000fc00000000000 */
[----:B------:R-:W-:-:S00]  /*0e10*/  NOP ;  /* 0x0000000000007918 */ /* 0x000fc00000000000 */
[----:B------:R-:W-:-:S00]  /*0e20*/  NOP ;  /* 0x0000000000007918 */ /* 0x000fc00000000000 */
[----:B------:R-:W-:-:S00]  /*0e30*/  NOP ;  /* 0x0000000000007918 */ /* 0x000fc00000000000 */
[----:B------:R-:W-:-:S00]  /*0e40*/  NOP ;  /* 0x0000000000007918 */ /* 0x000fc00000000000 */
[----:B------:R-:W-:-:S00]  /*0e50*/  NOP ;  /* 0x0000000000007918 */ /* 0x000fc00000000000 */
[----:B------:R-:W-:-:S00]  /*0e60*/  NOP ;  /* 0x0000000000007918 */ /* 0x000fc00000000000 */
[----:B------:R-:W-:-:S00]  /*0e70*/  NOP ;  /* 0x0000000000007918 */ /* 0x000fc00000000000 */
.L_x_4:


//--------------------- .nv.shared.triton_red_fused_mean_pow_sub_18 --------------------------
	.section	.nv.shared.triton_red_fused_mean_pow_sub_18,"aw",@nobits
	.sectionflags	@""
	.align	16
	.zero		1024


//--------------------- .nv.constant0.triton_red_fused_mean_pow_sub_18 --------------------------
	.section	.nv.constant0.triton_red_fused_mean_pow_sub_18,"a",@progbits
	.sectionflags	@""
	.align	4
.nv.constant0.triton_red_fused_mean_pow_sub_18:
	.zero		560
